//
// Generated by NVIDIA NVVM Compiler
//
// Compiler Build ID: CL-36424714
// Cuda compilation tools, release 13.0, V13.0.88
// Based on NVVM 20.0.0
//

.version 9.0
.target sm_100
.address_size 64

	// .globl	_Z27convolution_2D_tiled_kernel9wbImage_tS_iPKf
// _ZZ27convolution_2D_tiled_kernel9wbImage_tS_iPKfE4N_ds has been demoted

.visible .entry _Z27convolution_2D_tiled_kernel9wbImage_tS_iPKf(
	.param .align 8 .b8 _Z27convolution_2D_tiled_kernel9wbImage_tS_iPKf_param_0[24],
	.param .align 8 .b8 _Z27convolution_2D_tiled_kernel9wbImage_tS_iPKf_param_1[24],
	.param .u32 _Z27convolution_2D_tiled_kernel9wbImage_tS_iPKf_param_2,
	.param .u64 .ptr .align 1 _Z27convolution_2D_tiled_kernel9wbImage_tS_iPKf_param_3
)
{
	.reg .pred 	%p<21>;
	.reg .b32 	%r<84>;
	.reg .b32 	%f<120>;
	.reg .b64 	%rd<38>;
	// demoted variable
	.shared .align 4 .b8 _ZZ27convolution_2D_tiled_kernel9wbImage_tS_iPKfE4N_ds[1600];
	ld.param.u64 	%rd8, [_Z27convolution_2D_tiled_kernel9wbImage_tS_iPKf_param_1+16];
	ld.param.u64 	%rd7, [_Z27convolution_2D_tiled_kernel9wbImage_tS_iPKf_param_0+16];
	ld.param.v2.u32 	{%r33, %r34}, [_Z27convolution_2D_tiled_kernel9wbImage_tS_iPKf_param_0];
	ld.param.v2.u32 	{%r39, %r40}, [_Z27convolution_2D_tiled_kernel9wbImage_tS_iPKf_param_1+8];
	ld.param.v2.u32 	{%r37, %r38}, [_Z27convolution_2D_tiled_kernel9wbImage_tS_iPKf_param_1];
	ld.param.u32 	%r41, [_Z27convolution_2D_tiled_kernel9wbImage_tS_iPKf_param_2];
	ld.param.u64 	%rd9, [_Z27convolution_2D_tiled_kernel9wbImage_tS_iPKf_param_3];
	cvta.to.global.u64 	%rd1, %rd9;
	mov.u32 	%r3, %tid.x;
	mov.u32 	%r4, %tid.y;
	mov.u32 	%r42, %ctaid.y;
	mad.lo.s32 	%r5, %r42, 12, %r4;
	mov.u32 	%r43, %ctaid.x;
	mad.lo.s32 	%r6, %r43, 12, %r3;
	shr.u32 	%r44, %r41, 31;
	add.s32 	%r45, %r41, %r44;
	shr.s32 	%r46, %r45, 1;
	sub.s32 	%r7, %r5, %r46;
	sub.s32 	%r8, %r6, %r46;
	setp.ge.s32 	%p1, %r7, %r38;
	or.b32  	%r47, %r8, %r7;
	setp.lt.s32 	%p2, %r47, 0;
	setp.ge.s32 	%p3, %r8, %r37;
	or.pred  	%p4, %p1, %p3;
	or.pred  	%p5, %p4, %p2;
	@%p5 bra 	$L__BB0_2;
	cvta.to.global.u64 	%rd10, %rd8;
	mad.lo.s32 	%r53, %r7, %r39, %r8;
	mul.wide.s32 	%rd11, %r53, 4;
	add.s64 	%rd12, %rd10, %rd11;
	ld.global.f32 	%f17, [%rd12];
	mov.u32 	%r54, _ZZ27convolution_2D_tiled_kernel9wbImage_tS_iPKfE4N_ds;
	mad.lo.s32 	%r55, %r4, 80, %r54;
	shl.b32 	%r56, %r3, 2;
	add.s32 	%r57, %r55, %r56;
	st.shared.f32 	[%r57], %f17;
	bra.uni 	$L__BB0_3;
$L__BB0_2:
	mov.u32 	%r48, _ZZ27convolution_2D_tiled_kernel9wbImage_tS_iPKfE4N_ds;
	mad.lo.s32 	%r49, %r4, 80, %r48;
	shl.b32 	%r50, %r3, 2;
	add.s32 	%r51, %r49, %r50;
	mov.b32 	%r52, 0;
	st.shared.u32 	[%r51], %r52;
$L__BB0_3:
	bar.sync 	0;
	max.u32 	%r59, %r4, %r3;
	setp.gt.u32 	%p6, %r59, 11;
	@%p6 bra 	$L__BB0_22;
	setp.lt.s32 	%p7, %r41, 1;
	mov.f32 	%f118, 0f00000000;
	@%p7 bra 	$L__BB0_20;
	and.b32  	%r9, %r41, 15;
	add.s32 	%r10, %r9, -1;
	and.b32  	%r11, %r41, 7;
	add.s32 	%r12, %r11, -1;
	and.b32  	%r13, %r41, 2147483632;
	and.b32  	%r14, %r41, 3;
	neg.s32 	%r15, %r13;
	add.s64 	%rd2, %rd1, 32;
	shl.b32 	%r61, %r3, 2;
	mov.u32 	%r62, _ZZ27convolution_2D_tiled_kernel9wbImage_tS_iPKfE4N_ds;
	add.s32 	%r63, %r61, %r62;
	add.s32 	%r16, %r63, 32;
	mov.f32 	%f118, 0f00000000;
	mov.b32 	%r78, 0;
$L__BB0_6:
	setp.lt.u32 	%p8, %r41, 16;
	mul.lo.s32 	%r18, %r78, %r41;
	add.s32 	%r19, %r78, %r4;
	mov.b32 	%r82, 0;
	@%p8 bra 	$L__BB0_9;
	mul.wide.u32 	%rd13, %r18, 4;
	add.s64 	%rd37, %rd2, %rd13;
	mad.lo.s32 	%r79, %r19, 80, %r16;
	mov.u32 	%r80, %r15;
$L__BB0_8:
	.pragma "nounroll";
	ld.global.f32 	%f21, [%rd37+-32];
	ld.shared.f32 	%f22, [%r79+-32];
	fma.rn.f32 	%f23, %f21, %f22, %f118;
	ld.global.f32 	%f24, [%rd37+-28];
	ld.shared.f32 	%f25, [%r79+-28];
	fma.rn.f32 	%f26, %f24, %f25, %f23;
	ld.global.f32 	%f27, [%rd37+-24];
	ld.shared.f32 	%f28, [%r79+-24];
	fma.rn.f32 	%f29, %f27, %f28, %f26;
	ld.global.f32 	%f30, [%rd37+-20];
	ld.shared.f32 	%f31, [%r79+-20];
	fma.rn.f32 	%f32, %f30, %f31, %f29;
	ld.global.f32 	%f33, [%rd37+-16];
	ld.shared.f32 	%f34, [%r79+-16];
	fma.rn.f32 	%f35, %f33, %f34, %f32;
	ld.global.f32 	%f36, [%rd37+-12];
	ld.shared.f32 	%f37, [%r79+-12];
	fma.rn.f32 	%f38, %f36, %f37, %f35;
	ld.global.f32 	%f39, [%rd37+-8];
	ld.shared.f32 	%f40, [%r79+-8];
	fma.rn.f32 	%f41, %f39, %f40, %f38;
	ld.global.f32 	%f42, [%rd37+-4];
	ld.shared.f32 	%f43, [%r79+-4];
	fma.rn.f32 	%f44, %f42, %f43, %f41;
	ld.global.f32 	%f45, [%rd37];
	ld.shared.f32 	%f46, [%r79];
	fma.rn.f32 	%f47, %f45, %f46, %f44;
	ld.global.f32 	%f48, [%rd37+4];
	ld.shared.f32 	%f49, [%r79+4];
	fma.rn.f32 	%f50, %f48, %f49, %f47;
	ld.global.f32 	%f51, [%rd37+8];
	ld.shared.f32 	%f52, [%r79+8];
	fma.rn.f32 	%f53, %f51, %f52, %f50;
	ld.global.f32 	%f54, [%rd37+12];
	ld.shared.f32 	%f55, [%r79+12];
	fma.rn.f32 	%f56, %f54, %f55, %f53;
	ld.global.f32 	%f57, [%rd37+16];
	ld.shared.f32 	%f58, [%r79+16];
	fma.rn.f32 	%f59, %f57, %f58, %f56;
	ld.global.f32 	%f60, [%rd37+20];
	ld.shared.f32 	%f61, [%r79+20];
	fma.rn.f32 	%f62, %f60, %f61, %f59;
	ld.global.f32 	%f63, [%rd37+24];
	ld.shared.f32 	%f64, [%r79+24];
	fma.rn.f32 	%f65, %f63, %f64, %f62;
	ld.global.f32 	%f66, [%rd37+28];
	ld.shared.f32 	%f67, [%r79+28];
	fma.rn.f32 	%f118, %f66, %f67, %f65;
	add.s32 	%r80, %r80, 16;
	add.s64 	%rd37, %rd37, 64;
	add.s32 	%r79, %r79, 64;
	setp.ne.s32 	%p9, %r80, 0;
	mov.u32 	%r82, %r13;
	@%p9 bra 	$L__BB0_8;
$L__BB0_9:
	setp.eq.s32 	%p10, %r9, 0;
	@%p10 bra 	$L__BB0_19;
	mov.u32 	%r65, _ZZ27convolution_2D_tiled_kernel9wbImage_tS_iPKfE4N_ds;
	mad.lo.s32 	%r26, %r19, 80, %r65;
	setp.lt.u32 	%p11, %r10, 7;
	@%p11 bra 	$L__BB0_12;
	add.s32 	%r66, %r82, %r18;
	mul.wide.u32 	%rd14, %r66, 4;
	add.s64 	%rd15, %rd1, %rd14;
	ld.global.f32 	%f69, [%rd15];
	add.s32 	%r67, %r82, %r3;
	shl.b32 	%r68, %r67, 2;
	add.s32 	%r69, %r26, %r68;
	ld.shared.f32 	%f70, [%r69];
	fma.rn.f32 	%f71, %f69, %f70, %f118;
	cvt.u64.u32 	%rd16, %r18;
	cvt.u64.u32 	%rd17, %r82;
	add.s64 	%rd18, %rd17, %rd16;
	shl.b64 	%rd19, %rd18, 2;
	add.s64 	%rd20, %rd1, %rd19;
	ld.global.f32 	%f72, [%rd20+4];
	ld.shared.f32 	%f73, [%r69+4];
	fma.rn.f32 	%f74, %f72, %f73, %f71;
	ld.global.f32 	%f75, [%rd20+8];
	ld.shared.f32 	%f76, [%r69+8];
	fma.rn.f32 	%f77, %f75, %f76, %f74;
	ld.global.f32 	%f78, [%rd20+12];
	ld.shared.f32 	%f79, [%r69+12];
	fma.rn.f32 	%f80, %f78, %f79, %f77;
	ld.global.f32 	%f81, [%rd20+16];
	ld.shared.f32 	%f82, [%r69+16];
	fma.rn.f32 	%f83, %f81, %f82, %f80;
	ld.global.f32 	%f84, [%rd20+20];
	ld.shared.f32 	%f85, [%r69+20];
	fma.rn.f32 	%f86, %f84, %f85, %f83;
	ld.global.f32 	%f87, [%rd20+24];
	ld.shared.f32 	%f88, [%r69+24];
	fma.rn.f32 	%f89, %f87, %f88, %f86;
	ld.global.f32 	%f90, [%rd20+28];
	ld.shared.f32 	%f91, [%r69+28];
	fma.rn.f32 	%f118, %f90, %f91, %f89;
	add.s32 	%r82, %r82, 8;
$L__BB0_12:
	setp.eq.s32 	%p12, %r11, 0;
	@%p12 bra 	$L__BB0_19;
	setp.lt.u32 	%p13, %r12, 3;
	@%p13 bra 	$L__BB0_15;
	add.s32 	%r70, %r82, %r18;
	mul.wide.u32 	%rd21, %r70, 4;
	add.s64 	%rd22, %rd1, %rd21;
	ld.global.f32 	%f93, [%rd22];
	add.s32 	%r71, %r82, %r3;
	shl.b32 	%r72, %r71, 2;
	add.s32 	%r73, %r26, %r72;
	ld.shared.f32 	%f94, [%r73];
	fma.rn.f32 	%f95, %f93, %f94, %f118;
	cvt.u64.u32 	%rd23, %r18;
	cvt.u64.u32 	%rd24, %r82;
	add.s64 	%rd25, %rd24, %rd23;
	shl.b64 	%rd26, %rd25, 2;
	add.s64 	%rd27, %rd1, %rd26;
	ld.global.f32 	%f96, [%rd27+4];
	ld.shared.f32 	%f97, [%r73+4];
	fma.rn.f32 	%f98, %f96, %f97, %f95;
	ld.global.f32 	%f99, [%rd27+8];
	ld.shared.f32 	%f100, [%r73+8];
	fma.rn.f32 	%f101, %f99, %f100, %f98;
	ld.global.f32 	%f102, [%rd27+12];
	ld.shared.f32 	%f103, [%r73+12];
	fma.rn.f32 	%f118, %f102, %f103, %f101;
	add.s32 	%r82, %r82, 4;
$L__BB0_15:
	setp.eq.s32 	%p14, %r14, 0;
	@%p14 bra 	$L__BB0_19;
	setp.eq.s32 	%p15, %r14, 1;
	add.s32 	%r74, %r82, %r18;
	mul.wide.u32 	%rd28, %r74, 4;
	add.s64 	%rd29, %rd1, %rd28;
	ld.global.f32 	%f104, [%rd29];
	add.s32 	%r75, %r82, %r3;
	shl.b32 	%r76, %r75, 2;
	add.s32 	%r31, %r26, %r76;
	ld.shared.f32 	%f105, [%r31];
	fma.rn.f32 	%f118, %f104, %f105, %f118;
	@%p15 bra 	$L__BB0_19;
	setp.eq.s32 	%p16, %r14, 2;
	cvt.u64.u32 	%rd30, %r18;
	cvt.u64.u32 	%rd31, %r82;
	add.s64 	%rd32, %rd31, %rd30;
	shl.b64 	%rd33, %rd32, 2;
	add.s64 	%rd6, %rd1, %rd33;
	ld.global.f32 	%f106, [%rd6+4];
	ld.shared.f32 	%f107, [%r31+4];
	fma.rn.f32 	%f118, %f106, %f107, %f118;
	@%p16 bra 	$L__BB0_19;
	ld.global.f32 	%f108, [%rd6+8];
	ld.shared.f32 	%f109, [%r31+8];
	fma.rn.f32 	%f118, %f108, %f109, %f118;
$L__BB0_19:
	add.s32 	%r78, %r78, 1;
	setp.ne.s32 	%p17, %r78, %r41;
	@%p17 bra 	$L__BB0_6;
$L__BB0_20:
	setp.ge.s32 	%p18, %r5, %r34;
	setp.ge.s32 	%p19, %r6, %r33;
	or.pred  	%p20, %p18, %p19;
	@%p20 bra 	$L__BB0_22;
	mad.lo.s32 	%r77, %r33, %r5, %r6;
	cvta.to.global.u64 	%rd34, %rd7;
	mul.wide.s32 	%rd35, %r77, 4;
	add.s64 	%rd36, %rd34, %rd35;
	st.global.f32 	[%rd36], %f118;
$L__BB0_22:
	ret;

}


// ===== COMPILED SASS (sm_100) =====

	.target	sm_100

	.elftype	@"ET_EXEC"


//--------------------- .note.nv.tkinfo           --------------------------
	.section	.note.nv.tkinfo,"",@"SHT_NOTE"
	.sectionflags	@"SHF_NOTE_NV_TKINFO"
	.tkinfo
        /*0018*/ 	.word	0x00000002
        /*0030*/ 	.string	""
        /*0030*/ 	.string	"ptxas"
        /*0030*/ 	.string	"Cuda compilation tools, release 13.0, V13.0.88"
        /*0030*/ 	.string	"Build cuda_13.0.r13.0/compiler.36424714_0"
        /*0030*/ 	.string	"-arch sm_100 -m 64 "



//--------------------- .note.nv.cuinfo           --------------------------
	.section	.note.nv.cuinfo,"",@"SHT_NOTE"
	.sectionflags	@"SHF_NOTE_NV_CUINFO"
        /*0018*/ 	.short	0x0002
        /*001a*/ 	.short	0x0064
        /*001c*/ 	.short	0x0082
	.zero		2


//--------------------- .nv.info                  --------------------------
	.section	.nv.info,"",@"SHT_CUDA_INFO"
	.align	4


	//----- nvinfo : EIATTR_REGCOUNT
	.align		4
        /*0000*/ 	.byte	0x04, 0x2f
        /*0002*/ 	.short	(.L_1 - .L_0)
	.align		4
.L_0:
        /*0004*/ 	.word	index@(_Z27convolution_2D_tiled_kernel9wbImage_tS_iPKf)
        /*0008*/ 	.word	0x00000020


	//----- nvinfo : EIATTR_FRAME_SIZE
	.align		4
.L_1:
        /*000c*/ 	.byte	0x04, 0x11
        /*000e*/ 	.short	(.L_3 - .L_2)
	.align		4
.L_2:
        /*0010*/ 	.word	index@(_Z27convolution_2D_tiled_kernel9wbImage_tS_iPKf)
        /*0014*/ 	.word	0x00000000


	//----- nvinfo : EIATTR_MIN_STACK_SIZE
	.align		4
.L_3:
        /*0018*/ 	.byte	0x04, 0x12
        /*001a*/ 	.short	(.L_5 - .L_4)
	.align		4
.L_4:
        /*001c*/ 	.word	index@(_Z27convolution_2D_tiled_kernel9wbImage_tS_iPKf)
        /*0020*/ 	.word	0x00000000
.L_5:


//--------------------- .nv.compat                --------------------------
	.section	.nv.compat,"",@"SHT_CUDA_COMPAT_INFO"
	.align	4
        /*0000*/ 	.byte	0x02, 0x09, 0x00, 0x00, 0x02, 0x02, 0x01, 0x00, 0x02, 0x05, 0x05, 0x00, 0x03, 0x07, 0x01, 0x01
        /*0010*/ 	.byte	0x02, 0x03, 0x00, 0x00, 0x02, 0x06, 0x01, 0x00, 0x04, 0x0b, 0x08, 0x00, 0x09, 0x00, 0x00, 0x00
        /*0020*/ 	.byte	0x00, 0x00, 0x00, 0x00


//--------------------- .nv.info._Z27convolution_2D_tiled_kernel9wbImage_tS_iPKf --------------------------
	.section	.nv.info._Z27convolution_2D_tiled_kernel9wbImage_tS_iPKf,"",@"SHT_CUDA_INFO"
	.sectionflags	@""
	.align	4


	//----- nvinfo : EIATTR_CUDA_API_VERSION
	.align		4
        /*0000*/ 	.byte	0x04, 0x37
        /*0002*/ 	.short	(.L_7 - .L_6)
.L_6:
        /*0004*/ 	.word	0x00000082


	//----- nvinfo : EIATTR_KPARAM_INFO
	.align		4
.L_7:
        /*0008*/ 	.byte	0x04, 0x17
        /*000a*/ 	.short	(.L_9 - .L_8)
.L_8:
        /*000c*/ 	.word	0x00000000
        /*0010*/ 	.short	0x0003
        /*0012*/ 	.short	0x0038
        /*0014*/ 	.byte	0x00, 0xf5, 0x21, 0x00


	//----- nvinfo : EIATTR_KPARAM_INFO
	.align		4
.L_9:
        /*0018*/ 	.byte	0x04, 0x17
        /*001a*/ 	.short	(.L_11 - .L_10)
.L_10:
        /*001c*/ 	.word	0x00000000
        /*0020*/ 	.short	0x0002
        /*0022*/ 	.short	0x0030
        /*0024*/ 	.byte	0x00, 0xf0, 0x11, 0x00


	//----- nvinfo : EIATTR_KPARAM_INFO
	.align		4
.L_11:
        /*0028*/ 	.byte	0x04, 0x17
        /*002a*/ 	.short	(.L_13 - .L_12)
.L_12:
        /*002c*/ 	.word	0x00000000
        /*0030*/ 	.short	0x0001
        /*0032*/ 	.short	0x0018
        /*0034*/ 	.byte	0x00, 0xf0, 0x61, 0x00


	//----- nvinfo : EIATTR_KPARAM_INFO
	.align		4
.L_13:
        /*0038*/ 	.byte	0x04, 0x17
        /*003a*/ 	.short	(.L_15 - .L_14)
.L_14:
        /*003c*/ 	.word	0x00000000
        /*0040*/ 	.short	0x0000
        /*0042*/ 	.short	0x0000
        /*0044*/ 	.byte	0x00, 0xf0, 0x61, 0x00


	//----- nvinfo : EIATTR_SPARSE_MMA_MASK
	.align		4
.L_15:
        /*0048*/ 	.byte	0x03, 0x50
        /*004a*/ 	.short	0x0000


	//----- nvinfo : EIATTR_MAXREG_COUNT
	.align		4
        /*004c*/ 	.byte	0x03, 0x1b
        /*004e*/ 	.short	0x00ff


	//----- nvinfo : EIATTR_NUM_BARRIERS
	.align		4
        /*0050*/ 	.byte	0x02, 0x4c
        /*0052*/ 	.byte	0x01
	.zero		1


	//----- nvinfo : EIATTR_MERCURY_ISA_VERSION
	.align		4
        /*0054*/ 	.byte	0x03, 0x5f
        /*0056*/ 	.short	0x0101


	//----- nvinfo : EIATTR_VRC_CTA_INIT_COUNT
	.align		4
        /*0058*/ 	.byte	0x02, 0x4a
	.zero		1
	.zero		1


	//----- nvinfo : EIATTR_EXIT_INSTR_OFFSETS
	.align		4
        /*005c*/ 	.byte	0x04, 0x1c
        /*005e*/ 	.short	(.L_17 - .L_16)


	//   ....[0]....
.L_16:
        /*0060*/ 	.word	0x00000250


	//   ....[1]....
        /*0064*/ 	.word	0x00000e00


	//   ....[2]....
        /*0068*/ 	.word	0x00000e50


	//----- nvinfo : EIATTR_CBANK_PARAM_SIZE
	.align		4
.L_17:
        /*006c*/ 	.byte	0x03, 0x19
        /*006e*/ 	.short	0x0040


	//----- nvinfo : EIATTR_PARAM_CBANK
	.align		4
        /*0070*/ 	.byte	0x04, 0x0a
        /*0072*/ 	.short	(.L_19 - .L_18)
	.align		4
.L_18:
        /*0074*/ 	.word	index@(.nv.constant0._Z27convolution_2D_tiled_kernel9wbImage_tS_iPKf)
        /*0078*/ 	.short	0x0380
        /*007a*/ 	.short	0x0040


	//----- nvinfo : EIATTR_SW_WAR
	.align		4
.L_19:
        /*007c*/ 	.byte	0x04, 0x36
        /*007e*/ 	.short	(.L_21 - .L_20)
.L_20:
        /*0080*/ 	.word	0x00000008
.L_21:


//--------------------- .nv.callgraph             --------------------------
	.section	.nv.callgraph,"",@"SHT_CUDA_CALLGRAPH"
	.align	4
	.sectionentsize	8
	.align		4
        /*0000*/ 	.word	0x00000000
	.align		4
        /*0004*/ 	.word	0xffffffff
	.align		4
        /*0008*/ 	.word	0x00000000
	.align		4
        /*000c*/ 	.word	0xfffffffe
	.align		4
        /*0010*/ 	.word	0x00000000
	.align		4
        /*0014*/ 	.word	0xfffffffd
	.align		4
        /*0018*/ 	.word	0x00000000
	.align		4
        /*001c*/ 	.word	0xfffffffc


//--------------------- .text._Z27convolution_2D_tiled_kernel9wbImage_tS_iPKf --------------------------
	.section	.text._Z27convolution_2D_tiled_kernel9wbImage_tS_iPKf,"ax",@progbits
	.align	128
        .global         _Z27convolution_2D_tiled_kernel9wbImage_tS_iPKf
        .type           _Z27convolution_2D_tiled_kernel9wbImage_tS_iPKf,@function
        .size           _Z27convolution_2D_tiled_kernel9wbImage_tS_iPKf,(.L_x_8 - _Z27convolution_2D_tiled_kernel9wbImage_tS_iPKf)
        .other          _Z27convolution_2D_tiled_kernel9wbImage_tS_iPKf,@"STO_CUDA_ENTRY STV_DEFAULT"
_Z27convolution_2D_tiled_kernel9wbImage_tS_iPKf:
.text._Z27convolution_2D_tiled_kernel9wbImage_tS_iPKf:
[----:B------:R-:W-:Y:S01]  /*0000*/  LDC R1, c[0x0][0x37c] ;  /* 0x0000df00ff017b82 */ /* 0x000fe20000000800 */
[----:B------:R-:W0:Y:S07]  /*0010*/  S2R R0, SR_TID.X ;  /* 0x0000000000007919 */ /* 0x000e2e0000002100 */
[----:B------:R-:W1:Y:S01]  /*0020*/  LDC R8, c[0x0][0x3b0] ;  /* 0x0000ec00ff087b82 */ /* 0x000e620000000800 */
[----:B------:R-:W2:Y:S01]  /*0030*/  LDCU.64 UR4, c[0x0][0x398] ;  /* 0x00007300ff0477ac */ /* 0x000ea20008000a00 */
[----:B------:R-:W0:Y:S01]  /*0040*/  S2R R3, SR_CTAID.X ;  /* 0x0000000000037919 */ /* 0x000e220000002500 */
[----:B------:R-:W3:Y:S01]  /*0050*/  LDCU.64 UR10, c[0x0][0x358] ;  /* 0x00006b00ff0a77ac */ /* 0x000ee20008000a00 */
[----:B------:R-:W4:Y:S01]  /*0060*/  S2R R5, SR_TID.Y ;  /* 0x0000000000057919 */ /* 0x000f220000002200 */
[----:B------:R-:W4:Y:S01]  /*0070*/  S2R R6, SR_CTAID.Y ;  /* 0x0000000000067919 */ /* 0x000f220000002600 */
[----:B-1----:R-:W-:-:S04]  /*0080*/  LEA.HI R2, R8, R8, RZ, 0x1 ;  /* 0x0000000808027211 */ /* 0x002fc800078f08ff */
[----:B------:R-:W-:Y:S01]  /*0090*/  SHF.R.S32.HI R2, RZ, 0x1, R2 ;  /* 0x00000001ff027819 */ /* 0x000fe20000011402 */
[----:B0-----:R-:W-:-:S05]  /*00a0*/  IMAD R4, R3, 0xc, R0 ;  /* 0x0000000c03047824 */ /* 0x001fca00078e0200 */
[----:B------:R-:W-:Y:S01]  /*00b0*/  IADD3 R9, PT, PT, R4, -R2, RZ ;  /* 0x8000000204097210 */ /* 0x000fe20007ffe0ff */
[----:B----4-:R-:W-:-:S03]  /*00c0*/  IMAD R7, R6, 0xc, R5 ;  /* 0x0000000c06077824 */ /* 0x010fc600078e0205 */
[----:B--2---:R-:W-:Y:S01]  /*00d0*/  ISETP.GE.AND P0, PT, R9, UR4, PT ;  /* 0x0000000409007c0c */ /* 0x004fe2000bf06270 */
[----:B------:R-:W-:-:S05]  /*00e0*/  IMAD.IADD R6, R7, 0x1, -R2 ;  /* 0x0000000107067824 */ /* 0x000fca00078e0a02 */
[----:B------:R-:W-:Y:S02]  /*00f0*/  LOP3.LUT R2, R9, R6, RZ, 0xfc, !PT ;  /* 0x0000000609027212 */ /* 0x000fe400078efcff */
[----:B------:R-:W-:-:S04]  /*0100*/  ISETP.GE.OR P0, PT, R6, UR5, P0 ;  /* 0x0000000506007c0c */ /* 0x000fc80008706670 */
[----:B------:R-:W-:-:S13]  /*0110*/  ISETP.LT.OR P0, PT, R2, RZ, P0 ;  /* 0x000000ff0200720c */ /* 0x000fda0000701670 */
[----:B------:R-:W0:Y:S08]  /*0120*/  @!P0 LDC R10, c[0x0][0x3a0] ;  /* 0x0000e800ff0a8b82 */ /* 0x000e300000000800 */
[----:B------:R-:W1:Y:S01]  /*0130*/  @!P0 LDC.64 R2, c[0x0][0x3a8] ;  /* 0x0000ea00ff028b82 */ /* 0x000e620000000a00 */
[----:B0-----:R-:W-:-:S04]  /*0140*/  @!P0 IMAD R9, R6, R10, R9 ;  /* 0x0000000a06098224 */ /* 0x001fc800078e0209 */
[----:B-1----:R-:W-:-:S06]  /*0150*/  @!P0 IMAD.WIDE R2, R9, 0x4, R2 ;  /* 0x0000000409028825 */ /* 0x002fcc00078e0202 */
[----:B---3--:R-:W2:Y:S01]  /*0160*/  @!P0 LDG.E R2, desc[UR10][R2.64] ;  /* 0x0000000a02028981 */ /* 0x008ea2000c1e1900 */
[----:B------:R-:W0:Y:S01]  /*0170*/  S2UR UR5, SR_CgaCtaId ;  /* 0x00000000000579c3 */ /* 0x000e220000008800 */
[----:B------:R-:W-:Y:S01]  /*0180*/  UMOV UR4, 0x400 ;  /* 0x0000040000047882 */ /* 0x000fe20000000000 */
[----:B------:R-:W-:-:S04]  /*0190*/  VIMNMX.U32 R10, PT, PT, R0, R5, !PT ;  /* 0x00000005000a7248 */ /* 0x000fc80007fe0000 */
[----:B------:R-:W-:Y:S01]  /*01a0*/  ISETP.GT.U32.AND P1, PT, R10, 0xb, PT ;  /* 0x0000000b0a00780c */ /* 0x000fe20003f24070 */
[----:B0-----:R-:W-:-:S06]  /*01b0*/  ULEA UR4, UR5, UR4, 0x18 ;  /* 0x0000000405047291 */ /* 0x001fcc000f8ec0ff */
[----:B------:R-:W-:-:S05]  /*01c0*/  @!P0 MOV R6, UR4 ;  /* 0x0000000400068c02 */ /* 0x000fca0008000f00 */
[----:B------:R-:W-:Y:S02]  /*01d0*/  @!P0 IMAD R9, R5, 0x50, R6 ;  /* 0x0000005005098824 */ /* 0x000fe400078e0206 */
[----:B------:R-:W-:-:S03]  /*01e0*/  @P0 IMAD.U32 R6, RZ, RZ, UR4 ;  /* 0x00000004ff060e24 */ /* 0x000fc6000f8e00ff */
[----:B------:R-:W-:Y:S01]  /*01f0*/  @!P0 LEA R9, R0, R9, 0x2 ;  /* 0x0000000900098211 */ /* 0x000fe200078e10ff */
[----:B------:R-:W-:-:S04]  /*0200*/  @P0 IMAD R11, R5, 0x50, R6 ;  /* 0x00000050050b0824 */ /* 0x000fc800078e0206 */
[----:B------:R-:W-:Y:S01]  /*0210*/  @P0 IMAD R11, R0, 0x4, R11 ;  /* 0x00000004000b0824 */ /* 0x000fe200078e020b */
[----:B--2---:R0:W-:Y:S04]  /*0220*/  @!P0 STS [R9], R2 ;  /* 0x0000000209008388 */ /* 0x0041e80000000800 */
[----:B------:R0:W-:Y:S01]  /*0230*/  @P0 STS [R11], RZ ;  /* 0x000000ff0b000388 */ /* 0x0001e20000000800 */
[----:B------:R-:W-:Y:S06]  /*0240*/  BAR.SYNC.DEFER_BLOCKING 0x0 ;  /* 0x0000000000007b1d */ /* 0x000fec0000010000 */
[----:B------:R-:W-:Y:S05]  /*0250*/  @P1 EXIT ;  /* 0x000000000000194d */ /* 0x000fea0003800000 */
[----:B------:R-:W-:Y:S01]  /*0260*/  ISETP.GE.AND P0, PT, R8, 0x1, PT ;  /* 0x000000010800780c */ /* 0x000fe20003f06270 */
[----:B0-----:R-:W-:-:S12]  /*0270*/  HFMA2 R11, -RZ, RZ, 0, 0 ;  /* 0x00000000ff0b7431 */ /* 0x001fd800000001ff */
[----:B------:R-:W-:Y:S05]  /*0280*/  @!P0 BRA `(.L_x_0) ;  /* 0x0000000800d08947 */ /* 0x000fea0003800000 */
[----:B------:R-:W0:Y:S01]  /*0290*/  LDCU.64 UR6, c[0x0][0x3b8] ;  /* 0x00007700ff0677ac */ /* 0x000e220008000a00 */
[----:B------:R-:W-:Y:S01]  /*02a0*/  LOP3.LUT R14, R8, 0xf, RZ, 0xc0, !PT ;  /* 0x0000000f080e7812 */ /* 0x000fe200078ec0ff */
[----:B------:R-:W-:Y:S01]  /*02b0*/  IMAD R9, R0, 0x4, R6 ;  /* 0x0000000400097824 */ /* 0x000fe200078e0206 */
[C---:B------:R-:W-:Y:S01]  /*02c0*/  LOP3.LUT R15, R8.reuse, 0x7, RZ, 0xc0, !PT ;  /* 0x00000007080f7812 */ /* 0x040fe200078ec0ff */
[----:B------:R-:W-:Y:S01]  /*02d0*/  UMOV UR4, URZ ;  /* 0x000000ff00047c82 */ /* 0x000fe20008000000 */
[----:B------:R-:W-:Y:S01]  /*02e0*/  LOP3.LUT R6, R8, 0x7ffffff0, RZ, 0xc0, !PT ;  /* 0x7ffffff008067812 */ /* 0x000fe200078ec0ff */
[----:B------:R-:W-:Y:S01]  /*02f0*/  VIADD R2, R14, 0xffffffff ;  /* 0xffffffff0e027836 */ /* 0x000fe20000000000 */
[----:B------:R-:W-:Y:S01]  /*0300*/  IADD3 R3, PT, PT, R15, -0x1, RZ ;  /* 0xffffffff0f037810 */ /* 0x000fe20007ffe0ff */
[----:B------:R-:W-:Y:S01]  /*0310*/  VIADD R9, R9, 0x20 ;  /* 0x0000002009097836 */ /* 0x000fe20000000000 */
[----:B------:R-:W-:Y:S02]  /*0320*/  LOP3.LUT R8, R8, 0x3, RZ, 0xc0, !PT ;  /* 0x0000000308087812 */ /* 0x000fe400078ec0ff */
[----:B------:R-:W-:-:S02]  /*0330*/  ISETP.GE.U32.AND P0, PT, R2, 0x7, PT ;  /* 0x000000070200780c */ /* 0x000fc40003f06070 */
[----:B------:R-:W-:Y:S02]  /*0340*/  ISETP.GE.U32.AND P1, PT, R3, 0x3, PT ;  /* 0x000000030300780c */ /* 0x000fe40003f26070 */
[----:B------:R-:W-:Y:S02]  /*0350*/  MOV R11, RZ ;  /* 0x000000ff000b7202 */ /* 0x000fe40000000f00 */
[----:B------:R-:W-:Y:S01]  /*0360*/  IADD3 R10, PT, PT, -R6, RZ, RZ ;  /* 0x000000ff060a7210 */ /* 0x000fe20007ffe1ff */
[----:B0-----:R-:W-:-:S04]  /*0370*/  UIADD3 UR6, UP0, UPT, UR6, 0x20, URZ ;  /* 0x0000002006067890 */ /* 0x001fc8000ff1e0ff */
[----:B------:R-:W-:-:S12]  /*0380*/  UIADD3.X UR7, UPT, UPT, URZ, UR7, URZ, UP0, !UPT ;  /* 0x00000007ff077290 */ /* 0x000fd800087fe4ff */
.L_x_6:
[----:B------:R-:W0:Y:S01]  /*0390*/  LDCU UR8, c[0x0][0x3b0] ;  /* 0x00007600ff0877ac */ /* 0x000e220008000800 */
[----:B------:R-:W-:Y:S01]  /*03a0*/  VIADD R16, R5, UR4 ;  /* 0x0000000405107c36 */ /* 0x000fe20008000000 */
[----:B------:R-:W-:Y:S01]  /*03b0*/  MOV R17, RZ ;  /* 0x000000ff00117202 */ /* 0x000fe20000000f00 */
[----:B0-----:R-:W-:Y:S02]  /*03c0*/  UISETP.GE.U32.AND UP0, UPT, UR8, 0x10, UPT ;  /* 0x000000100800788c */ /* 0x001fe4000bf06070 */
[----:B------:R-:W-:Y:S02]  /*03d0*/  UIMAD UR5, UR4, UR8, URZ ;  /* 0x00000008040572a4 */ /* 0x000fe4000f8e02ff */
[----:B------:R-:W-:-:S04]  /*03e0*/  UIADD3 UR4, UPT, UPT, UR4, 0x1, URZ ;  /* 0x0000000104047890 */ /* 0x000fc8000fffe0ff */
[----:B------:R-:W-:Y:S01]  /*03f0*/  UISETP.NE.AND UP1, UPT, UR4, UR8, UPT ;  /* 0x000000080400728c */ /* 0x000fe2000bf25270 */
[----:B------:R-:W-:Y:S10]  /*0400*/  BRA.U !UP0, `(.L_x_1) ;  /* 0x0000000108fc7547 */ /* 0x000ff4000b800000 */
[----:B------:R-:W-:-:S06]  /*0410*/  UIMAD.WIDE.U32 UR8, UR5, 0x4, UR6 ;  /* 0x00000004050878a5 */ /* 0x000fcc000f8e0006 */
[----:B------:R-:W-:Y:S01]  /*0420*/  IMAD.U32 R13, RZ, RZ, UR9 ;  /* 0x00000009ff0d7e24 */ /* 0x000fe2000f8e00ff */
[----:B------:R-:W-:Y:S01]  /*0430*/  MOV R3, UR9 ;  /* 0x0000000900037c02 */ /* 0x000fe20008000f00 */
[----:B------:R-:W-:Y:S01]  /*0440*/  IMAD.U32 R2, RZ, RZ, UR8 ;  /* 0x00000008ff027e24 */ /* 0x000fe2000f8e00ff */
[----:B------:R-:W-:Y:S01]  /*0450*/  MOV R12, UR8 ;  /* 0x00000008000c7c02 */ /* 0x000fe20008000f00 */
[----:B------:R-:W-:Y:S01]  /*0460*/  IMAD R12, R16, 0x50, R9 ;  /* 0x00000050100c7824 */ /* 0x000fe200078e0209 */
[----:B------:R-:W-:Y:S02]  /*0470*/  MOV R3, R13 ;  /* 0x0000000d00037202 */ /* 0x000fe40000000f00 */
[----:B------:R-:W-:-:S07]  /*0480*/  MOV R13, R10 ;  /* 0x0000000a000d7202 */ /* 0x000fce0000000f00 */
.L_x_2:
[----:B------:R-:W2:Y:S04]  /*0490*/  LDG.E R24, desc[UR10][R2.64+-0x20] ;  /* 0xffffe00a02187981 */ /* 0x000ea8000c1e1900 */
[----:B------:R-:W3:Y:S04]  /*04a0*/  LDG.E R26, desc[UR10][R2.64+-0x1c] ;  /* 0xffffe40a021a7981 */ /* 0x000ee8000c1e1900 */
[----:B------:R-:W4:Y:S04]  /*04b0*/  LDG.E R19, desc[UR10][R2.64+-0x18] ;  /* 0xffffe80a02137981 */ /* 0x000f28000c1e1900 */
[----:B------:R-:W5:Y:S04]  /*04c0*/  LDG.E R21, desc[UR10][R2.64+-0x14] ;  /* 0xffffec0a02157981 */ /* 0x000f68000c1e1900 */
[----:B------:R-:W5:Y:S04]  /*04d0*/  LDG.E R22, desc[UR10][R2.64+-0x10] ;  /* 0xfffff00a02167981 */ /* 0x000f68000c1e1900 */
[----:B------:R-:W5:Y:S04]  /*04e0*/  LDG.E R20, desc[UR10][R2.64+-0xc] ;  /* 0xfffff40a02147981 */ /* 0x000f68000c1e1900 */
[----:B------:R-:W5:Y:S04]  /*04f0*/  LDG.E R18, desc[UR10][R2.64+-0x8] ;  /* 0xfffff80a02127981 */ /* 0x000f68000c1e1900 */
[----:B------:R-:W2:Y:S04]  /*0500*/  LDS R23, [R12+-0x20] ;  /* 0xffffe0000c177984 */ /* 0x000ea80000000800 */
[----:B------:R-:W5:Y:S04]  /*0510*/  LDG.E R17, desc[UR10][R2.64+-0x4] ;  /* 0xfffffc0a02117981 */ /* 0x000f68000c1e1900 */
[----:B------:R-:W3:Y:S04]  /*0520*/  LDS R25, [R12+-0x1c] ;  /* 0xffffe4000c197984 */ /* 0x000ee80000000800 */
[----:B------:R-:W-:Y:S01]  /*0530*/  LDS R27, [R12+-0x14] ;  /* 0xffffec000c1b7984 */ /* 0x000fe20000000800 */
[----:B--2---:R-:W-:-:S03]  /*0540*/  FFMA R23, R24, R23, R11 ;  /* 0x0000001718177223 */ /* 0x004fc6000000000b */
[----:B------:R-:W4:Y:S01]  /*0550*/  LDS R24, [R12+-0x18] ;  /* 0xffffe8000c187984 */ /* 0x000f220000000800 */
[----:B---3--:R-:W-:-:S03]  /*0560*/  FFMA R26, R26, R25, R23 ;  /* 0x000000191a1a7223 */ /* 0x008fc60000000017 */
[----:B------:R-:W2:Y:S04]  /*0570*/  LDG.E R11, desc[UR10][R2.64] ;  /* 0x0000000a020b7981 */ /* 0x000ea8000c1e1900 */
[----:B------:R-:W0:Y:S04]  /*0580*/  LDS R23, [R12+-0x10] ;  /* 0xfffff0000c177984 */ /* 0x000e280000000800 */
[----:B------:R-:W1:Y:S01]  /*0590*/  LDS R25, [R12+-0xc] ;  /* 0xfffff4000c197984 */ /* 0x000e620000000800 */
[----:B----4-:R-:W-:-:S03]  /*05a0*/  FFMA R24, R19, R24, R26 ;  /* 0x0000001813187223 */ /* 0x010fc6000000001a */
[----:B------:R-:W3:Y:S01]  /*05b0*/  LDG.E R19, desc[UR10][R2.64+0x4] ;  /* 0x0000040a02137981 */ /* 0x000ee2000c1e1900 */
[----:B-----5:R-:W-:-:S03]  /*05c0*/  FFMA R29, R21, R27, R24 ;  /* 0x0000001b151d7223 */ /* 0x020fc60000000018 */
[----:B------:R-:W4:Y:S04]  /*05d0*/  LDG.E R21, desc[UR10][R2.64+0x8] ;  /* 0x0000080a02157981 */ /* 0x000f28000c1e1900 */
[----:B------:R-:W5:Y:S01]  /*05e0*/  LDS R27, [R12+-0x8] ;  /* 0xfffff8000c1b7984 */ /* 0x000f620000000800 */
[----:B0-----:R-:W-:-:S03]  /*05f0*/  FFMA R29, R22, R23, R29 ;  /* 0x00000017161d7223 */ /* 0x001fc6000000001d */
[----:B------:R-:W4:Y:S04]  /*0600*/  LDG.E R22, desc[UR10][R2.64+0xc] ;  /* 0x00000c0a02167981 */ /* 0x000f28000c1e1900 */
[----:B------:R-:W4:Y:S01]  /*0610*/  LDG.E R23, desc[UR10][R2.64+0x10] ;  /* 0x0000100a02177981 */ /* 0x000f22000c1e1900 */
[----:B-1----:R-:W-:-:S03]  /*0620*/  FFMA R25, R20, R25, R29 ;  /* 0x0000001914197223 */ /* 0x002fc6000000001d */
[----:B------:R-:W4:Y:S04]  /*0630*/  LDG.E R24, desc[UR10][R2.64+0x14] ;  /* 0x0000140a02187981 */ /* 0x000f28000c1e1900 */
[----:B------:R-:W4:Y:S01]  /*0640*/  LDG.E R20, desc[UR10][R2.64+0x18] ;  /* 0x0000180a02147981 */ /* 0x000f22000c1e1900 */
[----:B-----5:R-:W-:-:S03]  /*0650*/  FFMA R26, R18, R27, R25 ;  /* 0x0000001b121a7223 */ /* 0x020fc60000000019 */
[----:B------:R0:W5:Y:S04]  /*0660*/  LDG.E R18, desc[UR10][R2.64+0x1c] ;  /* 0x00001c0a02127981 */ /* 0x000168000c1e1900 */
[----:B------:R-:W1:Y:S04]  /*0670*/  LDS R25, [R12+-0x4] ;  /* 0xfffffc000c197984 */ /* 0x000e680000000800 */
[----:B------:R-:W-:Y:S01]  /*0680*/  LDS R27, [R12+0x8] ;  /* 0x000008000c1b7984 */ /* 0x000fe20000000800 */
[----:B-1----:R-:W-:-:S03]  /*0690*/  FFMA R26, R17, R25, R26 ;  /* 0x00000019111a7223 */ /* 0x002fc6000000001a */
[----:B------:R-:W2:Y:S04]  /*06a0*/  LDS R17, [R12] ;  /* 0x000000000c117984 */ /* 0x000ea80000000800 */
[----:B------:R-:W3:Y:S01]  /*06b0*/  LDS R25, [R12+0x4] ;  /* 0x000004000c197984 */ /* 0x000ee20000000800 */
[----:B------:R-:W-:-:S05]  /*06c0*/  VIADD R13, R13, 0x10 ;  /* 0x000000100d0d7836 */ /* 0x000fca0000000000 */
[----:B------:R-:W-:Y:S02]  /*06d0*/  ISETP.NE.AND P2, PT, R13, RZ, PT ;  /* 0x000000ff0d00720c */ /* 0x000fe40003f45270 */
[----:B0-----:R-:W-:-:S04]  /*06e0*/  IADD3 R2, P3, PT, R2, 0x40, RZ ;  /* 0x0000004002027810 */ /* 0x001fc80007f7e0ff */
[----:B------:R-:W-:Y:S01]  /*06f0*/  IADD3.X R3, PT, PT, RZ, R3, RZ, P3, !PT ;  /* 0x00000003ff037210 */ /* 0x000fe20001ffe4ff */
[----:B--2---:R-:W-:Y:S02]  /*0700*/  FFMA R26, R11, R17, R26 ;  /* 0x000000110b1a7223 */ /* 0x004fe4000000001a */
[----:B------:R-:W0:Y:S04]  /*0710*/  LDS R11, [R12+0xc] ;  /* 0x00000c000c0b7984 */ /* 0x000e280000000800 */
[----:B------:R-:W-:Y:S01]  /*0720*/  LDS R17, [R12+0x14] ;  /* 0x000014000c117984 */ /* 0x000fe20000000800 */
[----:B---3--:R-:W-:-:S03]  /*0730*/  FFMA R28, R19, R25, R26 ;  /* 0x00000019131c7223 */ /* 0x008fc6000000001a */
[----:B------:R-:W1:Y:S01]  /*0740*/  LDS R26, [R12+0x10] ;  /* 0x000010000c1a7984 */ /* 0x000e620000000800 */
[----:B----4-:R-:W-:-:S03]  /*0750*/  FFMA R27, R21, R27, R28 ;  /* 0x0000001b151b7223 */ /* 0x010fc6000000001c */
[----:B------:R-:W2:Y:S04]  /*0760*/  LDS R21, [R12+0x18] ;  /* 0x000018000c157984 */ /* 0x000ea80000000800 */
[----:B------:R3:W5:Y:S01]  /*0770*/  LDS R19, [R12+0x1c] ;  /* 0x00001c000c137984 */ /* 0x0007620000000800 */
[----:B0-----:R-:W-:Y:S01]  /*0780*/  FFMA R22, R22, R11, R27 ;  /* 0x0000000b16167223 */ /* 0x001fe2000000001b */
[----:B---3--:R-:W-:-:S03]  /*0790*/  IADD3 R12, PT, PT, R12, 0x40, RZ ;  /* 0x000000400c0c7810 */ /* 0x008fc60007ffe0ff */
[----:B-1----:R-:W-:-:S04]  /*07a0*/  FFMA R23, R23, R26, R22 ;  /* 0x0000001a17177223 */ /* 0x002fc80000000016 */
[----:B------:R-:W-:-:S04]  /*07b0*/  FFMA R17, R24, R17, R23 ;  /* 0x0000001118117223 */ /* 0x000fc80000000017 */
[----:B--2---:R-:W-:-:S04]  /*07c0*/  FFMA R17, R20, R21, R17 ;  /* 0x0000001514117223 */ /* 0x004fc80000000011 */
[----:B-----5:R-:W-:Y:S01]  /*07d0*/  FFMA R11, R18, R19, R17 ;  /* 0x00000013120b7223 */ /* 0x020fe20000000011 */
[----:B------:R-:W-:Y:S06]  /*07e0*/  @P2 BRA `(.L_x_2) ;  /* 0xfffffffc00282947 */ /* 0x000fec000383ffff */
[----:B------:R-:W-:-:S07]  /*07f0*/  IMAD.MOV.U32 R17, RZ, RZ, R6 ;  /* 0x000000ffff117224 */ /* 0x000fce00078e0006 */
.L_x_1:
[----:B------:R-:W-:-:S13]  /*0800*/  ISETP.NE.AND P2, PT, R14, RZ, PT ;  /* 0x000000ff0e00720c */ /* 0x000fda0003f45270 */
[----:B------:R-:W-:Y:S05]  /*0810*/  @!P2 BRA `(.L_x_3) ;  /* 0x000000040068a947 */ /* 0x000fea0003800000 */
[----:B------:R-:W0:Y:S01]  /*0820*/  S2R R3, SR_CgaCtaId ;  /* 0x0000000000037919 */ /* 0x000e220000008800 */
[----:B------:R-:W-:Y:S02]  /*0830*/  MOV R2, 0x400 ;  /* 0x0000040000027802 */ /* 0x000fe40000000f00 */
[----:B------:R-:W-:Y:S02]  /*0840*/  ISETP.NE.AND P2, PT, R15, RZ, PT ;  /* 0x000000ff0f00720c */ /* 0x000fe40003f45270 */
[----:B0-----:R-:W-:-:S05]  /*0850*/  LEA R3, R3, R2, 0x18 ;  /* 0x0000000203037211 */ /* 0x001fca00078ec0ff */
[----:B------:R-:W-:Y:S01]  /*0860*/  IMAD R16, R16, 0x50, R3 ;  /* 0x0000005010107824 */ /* 0x000fe200078e0203 */
[----:B------:R-:W-:Y:S06]  /*0870*/  @!P0 BRA `(.L_x_4) ;  /* 0x00000000008c8947 */ /* 0x000fec0003800000 */
[----:B------:R-:W0:Y:S01]  /*0880*/  LDC.64 R12, c[0x0][0x3b8] ;  /* 0x0000ee00ff0c7b82 */ /* 0x000e220000000a00 */
[C---:B------:R-:W-:Y:S02]  /*0890*/  IADD3 R19, PT, PT, R17.reuse, UR5, RZ ;  /* 0x0000000511137c10 */ /* 0x040fe4000fffe0ff */
[----:B------:R-:W-:-:S05]  /*08a0*/  IADD3 R18, P3, PT, R17, UR5, RZ ;  /* 0x0000000511127c10 */ /* 0x000fca000ff7e0ff */
[----:B------:R-:W1:Y:S01]  /*08b0*/  LDC.64 R2, c[0x0][0x3b8] ;  /* 0x0000ee00ff027b82 */ /* 0x000e620000000a00 */
[----:B0-----:R-:W-:Y:S01]  /*08c0*/  IMAD.WIDE.U32 R12, R19, 0x4, R12 ;  /* 0x00000004130c7825 */ /* 0x001fe200078e000c */
[----:B------:R-:W-:-:S05]  /*08d0*/  IADD3.X R19, PT, PT, RZ, RZ, RZ, P3, !PT ;  /* 0x000000ffff137210 */ /* 0x000fca0001ffe4ff */
[----:B------:R0:W2:Y:S01]  /*08e0*/  LDG.E R12, desc[UR10][R12.64] ;  /* 0x0000000a0c0c7981 */ /* 0x0000a2000c1e1900 */
[----:B-1----:R-:W-:-:S04]  /*08f0*/  LEA R2, P3, R18, R2, 0x2 ;  /* 0x0000000212027211 */ /* 0x002fc800078610ff */
[----:B------:R-:W-:-:S05]  /*0900*/  LEA.HI.X R3, R18, R3, R19, 0x2, P3 ;  /* 0x0000000312037211 */ /* 0x000fca00018f1413 */
[----:B------:R-:W3:Y:S04]  /*0910*/  LDG.E R24, desc[UR10][R2.64+0x4] ;  /* 0x0000040a02187981 */ /* 0x000ee8000c1e1900 */
[----:B------:R-:W4:Y:S04]  /*0920*/  LDG.E R18, desc[UR10][R2.64+0x8] ;  /* 0x0000080a02127981 */ /* 0x000f28000c1e1900 */
[----:B------:R-:W5:Y:S04]  /*0930*/  LDG.E R22, desc[UR10][R2.64+0xc] ;  /* 0x00000c0a02167981 */ /* 0x000f68000c1e1900 */
[----:B------:R-:W5:Y:S04]  /*0940*/  LDG.E R21, desc[UR10][R2.64+0x10] ;  /* 0x0000100a02157981 */ /* 0x000f68000c1e1900 */
[----:B------:R-:W5:Y:S04]  /*0950*/  LDG.E R20, desc[UR10][R2.64+0x14] ;  /* 0x0000140a02147981 */ /* 0x000f68000c1e1900 */
[----:B------:R-:W5:Y:S04]  /*0960*/  LDG.E R19, desc[UR10][R2.64+0x18] ;  /* 0x0000180a02137981 */ /* 0x000f68000c1e1900 */
[----:B------:R1:W5:Y:S01]  /*0970*/  LDG.E R23, desc[UR10][R2.64+0x1c] ;  /* 0x00001c0a02177981 */ /* 0x000362000c1e1900 */
[----:B------:R-:W-:-:S05]  /*0980*/  IMAD.IADD R25, R17, 0x1, R0 ;  /* 0x0000000111197824 */ /* 0x000fca00078e0200 */
[----:B------:R-:W-:-:S05]  /*0990*/  LEA R25, R25, R16, 0x2 ;  /* 0x0000001019197211 */ /* 0x000fca00078e10ff */
[----:B------:R-:W2:Y:S04]  /*09a0*/  LDS R26, [R25] ;  /* 0x00000000191a7984 */ /* 0x000ea80000000800 */
[----:B------:R-:W3:Y:S04]  /*09b0*/  LDS R28, [R25+0x4] ;  /* 0x00000400191c7984 */ /* 0x000ee80000000800 */
[----:B0-----:R-:W4:Y:S04]  /*09c0*/  LDS R13, [R25+0x8] ;  /* 0x00000800190d7984 */ /* 0x001f280000000800 */
[----:B-1----:R-:W-:Y:S01]  /*09d0*/  LDS R2, [R25+0x18] ;  /* 0x0000180019027984 */ /* 0x002fe20000000800 */
[----:B------:R-:W-:Y:S01]  /*09e0*/  IADD3 R17, PT, PT, R17, 0x8, RZ ;  /* 0x0000000811117810 */ /* 0x000fe20007ffe0ff */
[----:B--2---:R-:W-:-:S02]  /*09f0*/  FFMA R27, R12, R26, R11 ;  /* 0x0000001a0c1b7223 */ /* 0x004fc4000000000b */
[----:B------:R-:W5:Y:S04]  /*0a00*/  LDS R11, [R25+0xc] ;  /* 0x00000c00190b7984 */ /* 0x000f680000000800 */
[----:B------:R-:W0:Y:S04]  /*0a10*/  LDS R12, [R25+0x10] ;  /* 0x00001000190c7984 */ /* 0x000e280000000800 */
[----:B------:R-:W1:Y:S01]  /*0a20*/  LDS R26, [R25+0x14] ;  /* 0x00001400191a7984 */ /* 0x000e620000000800 */
[----:B---3--:R-:W-:-:S03]  /*0a30*/  FFMA R27, R24, R28, R27 ;  /* 0x0000001c181b7223 */ /* 0x008fc6000000001b */
[----:B------:R-:W2:Y:S01]  /*0a40*/  LDS R24, [R25+0x1c] ;  /* 0x00001c0019187984 */ /* 0x000ea20000000800 */
[----:B----4-:R-:W-:-:S04]  /*0a50*/  FFMA R13, R18, R13, R27 ;  /* 0x0000000d120d7223 */ /* 0x010fc8000000001b */
[----:B-----5:R-:W-:-:S04]  /*0a60*/  FFMA R22, R22, R11, R13 ;  /* 0x0000000b16167223 */ /* 0x020fc8000000000d */
[----:B0-----:R-:W-:-:S04]  /*0a70*/  FFMA R21, R21, R12, R22 ;  /* 0x0000000c15157223 */ /* 0x001fc80000000016 */
[----:B-1----:R-:W-:-:S04]  /*0a80*/  FFMA R20, R20, R26, R21 ;  /* 0x0000001a14147223 */ /* 0x002fc80000000015 */
[----:B------:R-:W-:-:S04]  /*0a90*/  FFMA R2, R19, R2, R20 ;  /* 0x0000000213027223 */ /* 0x000fc80000000014 */
[----:B--2---:R-:W-:-:S07]  /*0aa0*/  FFMA R11, R23, R24, R2 ;  /* 0x00000018170b7223 */ /* 0x004fce0000000002 */
.L_x_4:
[----:B------:R-:W-:Y:S05]  /*0ab0*/  @!P2 BRA `(.L_x_3) ;  /* 0x0000000000c0a947 */ /* 0x000fea0003800000 */
[----:B------:R-:W-:Y:S01]  /*0ac0*/  ISETP.NE.AND P2, PT, R8, RZ, PT ;  /* 0x000000ff0800720c */ /* 0x000fe20003f45270 */
[----:B------:R-:W-:-:S12]  /*0ad0*/  @!P1 BRA `(.L_x_5) ;  /* 0x00000000005c9947 */ /* 0x000fd80003800000 */
[----:B------:R-:W0:Y:S01]  /*0ae0*/  LDC.64 R12, c[0x0][0x3b8] ;  /* 0x0000ee00ff0c7b82 */ /* 0x000e220000000a00 */
[C---:B------:R-:W-:Y:S01]  /*0af0*/  IADD3 R18, P3, PT, R17.reuse, UR5, RZ ;  /* 0x0000000511127c10 */ /* 0x040fe2000ff7e0ff */
[----:B------:R-:W-:-:S03]  /*0b00*/  VIADD R19, R17, UR5 ;  /* 0x0000000511137c36 */ /* 0x000fc60008000000 */
[----:B------:R-:W-:-:S03]  /*0b10*/  IADD3.X R20, PT, PT, RZ, RZ, RZ, P3, !PT ;  /* 0x000000ffff147210 */ /* 0x000fc60001ffe4ff */
[----:B------:R-:W1:Y:S01]  /*0b20*/  LDC.64 R2, c[0x0][0x3b8] ;  /* 0x0000ee00ff027b82 */ /* 0x000e620000000a00 */
[----:B0-----:R-:W-:-:S06]  /*0b30*/  IMAD.WIDE.U32 R12, R19, 0x4, R12 ;  /* 0x00000004130c7825 */ /* 0x001fcc00078e000c */
[----:B------:R-:W2:Y:S01]  /*0b40*/  LDG.E R12, desc[UR10][R12.64] ;  /* 0x0000000a0c0c7981 */ /* 0x000ea2000c1e1900 */
[----:B-1----:R-:W-:-:S04]  /*0b50*/  LEA R2, P3, R18, R2, 0x2 ;  /* 0x0000000212027211 */ /* 0x002fc800078610ff */
[----:B------:R-:W-:-:S05]  /*0b60*/  LEA.HI.X R3, R18, R3, R20, 0x2, P3 ;  /* 0x0000000312037211 */ /* 0x000fca00018f1414 */
[----:B------:R-:W3:Y:S04]  /*0b70*/  LDG.E R21, desc[UR10][R2.64+0x4] ;  /* 0x0000040a02157981 */ /* 0x000ee8000c1e1900 */
[----:B------:R-:W4:Y:S04]  /*0b80*/  LDG.E R23, desc[UR10][R2.64+0x8] ;  /* 0x0000080a02177981 */ /* 0x000f28000c1e1900 */
[----:B------:R-:W5:Y:S01]  /*0b90*/  LDG.E R25, desc[UR10][R2.64+0xc] ;  /* 0x00000c0a02197981 */ /* 0x000f62000c1e1900 */
[----:B------:R-:W-:-:S05]  /*0ba0*/  IADD3 R19, PT, PT, R17, R0, RZ ;  /* 0x0000000011137210 */ /* 0x000fca0007ffe0ff */
[----:B------:R-:W-:-:S05]  /*0bb0*/  IMAD R19, R19, 0x4, R16 ;  /* 0x0000000413137824 */ /* 0x000fca00078e0210 */
[----:B------:R-:W2:Y:S04]  /*0bc0*/  LDS R18, [R19] ;  /* 0x0000000013127984 */ /* 0x000ea80000000800 */
[----:B------:R-:W3:Y:S04]  /*0bd0*/  LDS R20, [R19+0x4] ;  /* 0x0000040013147984 */ /* 0x000ee80000000800 */
[----:B------:R-:W4:Y:S04]  /*0be0*/  LDS R22, [R19+0x8] ;  /* 0x0000080013167984 */ /* 0x000f280000000800 */
[----:B------:R-:W5:Y:S01]  /*0bf0*/  LDS R24, [R19+0xc] ;  /* 0x00000c0013187984 */ /* 0x000f620000000800 */
[----:B------:R-:W-:Y:S01]  /*0c00*/  IADD3 R17, PT, PT, R17, 0x4, RZ ;  /* 0x0000000411117810 */ /* 0x000fe20007ffe0ff */
[----:B--2---:R-:W-:-:S04]  /*0c10*/  FFMA R18, R12, R18, R11 ;  /* 0x000000120c127223 */ /* 0x004fc8000000000b */
[----:B---3--:R-:W-:-:S04]  /*0c20*/  FFMA R18, R21, R20, R18 ;  /* 0x0000001415127223 */ /* 0x008fc80000000012 */
[----:B----4-:R-:W-:-:S04]  /*0c30*/  FFMA R18, R23, R22, R18 ;  /* 0x0000001617127223 */ /* 0x010fc80000000012 */
[----:B-----5:R-:W-:-:S07]  /*0c40*/  FFMA R11, R25, R24, R18 ;  /* 0x00000018190b7223 */ /* 0x020fce0000000012 */
.L_x_5:
[----:B------:R-:W-:Y:S05]  /*0c50*/  @!P2 BRA `(.L_x_3) ;  /* 0x000000000058a947 */ /* 0x000fea0003800000 */
[----:B------:R-:W0:Y:S01]  /*0c60*/  LDC.64 R2, c[0x0][0x3b8] ;  /* 0x0000ee00ff027b82 */ /* 0x000e220000000a00 */
[----:B------:R-:W-:-:S05]  /*0c70*/  IADD3 R13, PT, PT, R17, UR5, RZ ;  /* 0x00000005110d7c10 */ /* 0x000fca000fffe0ff */
[----:B0-----:R-:W-:-:S06]  /*0c80*/  IMAD.WIDE.U32 R2, R13, 0x4, R2 ;  /* 0x000000040d027825 */ /* 0x001fcc00078e0002 */
[----:B------:R-:W2:Y:S01]  /*0c90*/  LDG.E R2, desc[UR10][R2.64] ;  /* 0x0000000a02027981 */ /* 0x000ea2000c1e1900 */
[----:B------:R-:W-:Y:S01]  /*0ca0*/  IMAD.IADD R13, R0, 0x1, R17 ;  /* 0x00000001000d7824 */ /* 0x000fe200078e0211 */
[----:B------:R-:W-:-:S04]  /*0cb0*/  ISETP.NE.AND P2, PT, R8, 0x1, PT ;  /* 0x000000010800780c */ /* 0x000fc80003f45270 */
[----:B------:R-:W-:-:S05]  /*0cc0*/  LEA R18, R13, R16, 0x2 ;  /* 0x000000100d127211 */ /* 0x000fca00078e10ff */
[----:B------:R-:W2:Y:S02]  /*0cd0*/  LDS R12, [R18] ;  /* 0x00000000120c7984 */ /* 0x000ea40000000800 */
[----:B--2---:R-:W-:Y:S02]  /*0ce0*/  FFMA R11, R2, R12, R11 ;  /* 0x0000000c020b7223 */ /* 0x004fe4000000000b */
[----:B------:R-:W-:Y:S05]  /*0cf0*/  @!P2 BRA `(.L_x_3) ;  /* 0x000000000030a947 */ /* 0x000fea0003800000 */
[----:B------:R-:W0:Y:S01]  /*0d00*/  LDC.64 R2, c[0x0][0x3b8] ;  /* 0x0000ee00ff027b82 */ /* 0x000e220000000a00 */
[----:B------:R-:W-:-:S04]  /*0d10*/  IADD3 R12, P2, PT, R17, UR5, RZ ;  /* 0x00000005110c7c10 */ /* 0x000fc8000ff5e0ff */
[----:B------:R-:W-:Y:S02]  /*0d20*/  IADD3.X R13, PT, PT, RZ, RZ, RZ, P2, !PT ;  /* 0x000000ffff0d7210 */ /* 0x000fe400017fe4ff */
[----:B------:R-:W-:-:S13]  /*0d30*/  ISETP.NE.AND P2, PT, R8, 0x2, PT ;  /* 0x000000020800780c */ /* 0x000fda0003f45270 */
[----:B------:R-:W-:Y:S01]  /*0d40*/  @P2 LDS R17, [R18+0x8] ;  /* 0x0000080012112984 */ /* 0x000fe20000000800 */
[----:B0-----:R-:W-:-:S04]  /*0d50*/  LEA R2, P3, R12, R2, 0x2 ;  /* 0x000000020c027211 */ /* 0x001fc800078610ff */
[----:B------:R-:W-:Y:S02]  /*0d60*/  LEA.HI.X R3, R12, R3, R13, 0x2, P3 ;  /* 0x000000030c037211 */ /* 0x000fe400018f140d */
[----:B------:R-:W0:Y:S04]  /*0d70*/  LDS R13, [R18+0x4] ;  /* 0x00000400120d7984 */ /* 0x000e280000000800 */
[----:B------:R-:W0:Y:S04]  /*0d80*/  LDG.E R12, desc[UR10][R2.64+0x4] ;  /* 0x0000040a020c7981 */ /* 0x000e28000c1e1900 */
[----:B------:R-:W2:Y:S01]  /*0d90*/  @P2 LDG.E R16, desc[UR10][R2.64+0x8] ;  /* 0x0000080a02102981 */ /* 0x000ea2000c1e1900 */
[----:B0-----:R-:W-:-:S04]  /*0da0*/  FFMA R11, R12, R13, R11 ;  /* 0x0000000d0c0b7223 */ /* 0x001fc8000000000b */
[----:B--2---:R-:W-:-:S07]  /*0db0*/  @P2 FFMA R11, R16, R17, R11 ;  /* 0x00000011100b2223 */ /* 0x004fce000000000b */
.L_x_3:
[----:B------:R-:W-:Y:S05]  /*0dc0*/  BRA.U UP1, `(.L_x_6) ;  /* 0xfffffff501707547 */ /* 0x000fea000b83ffff */
.L_x_0:
[----:B------:R-:W0:Y:S02]  /*0dd0*/  LDCU.64 UR4, c[0x0][0x380] ;  /* 0x00007000ff0477ac */ /* 0x000e240008000a00 */
[----:B0-----:R-:W-:-:S04]  /*0de0*/  ISETP.GE.AND P0, PT, R4, UR4, PT ;  /* 0x0000000404007c0c */ /* 0x001fc8000bf06270 */
[----:B------:R-:W-:-:S13]  /*0df0*/  ISETP.GE.OR P0, PT, R7, UR5, P0 ;  /* 0x0000000507007c0c */ /* 0x000fda0008706670 */
[----:B------:R-:W-:Y:S05]  /*0e00*/  @P0 EXIT ;  /* 0x000000000000094d */ /* 0x000fea0003800000 */
[----:B------:R-:W0:Y:S01]  /*0e10*/  LDC.64 R2, c[0x0][0x390] ;  /* 0x0000e400ff027b82 */ /* 0x000e220000000a00 */
[----:B------:R-:W-:-:S04]  /*0e20*/  IMAD R7, R7, UR4, R4 ;  /* 0x0000000407077c24 */ /* 0x000fc8000f8e0204 */
[----:B0-----:R-:W-:-:S05]  /*0e30*/  IMAD.WIDE R2, R7, 0x4, R2 ;  /* 0x0000000407027825 */ /* 0x001fca00078e0202 */
[----:B------:R-:W-:Y:S01]  /*0e40*/  STG.E desc[UR10][R2.64], R11 ;  /* 0x0000000b02007986 */ /* 0x000fe2000c10190a */
[----:B------:R-:W-:Y:S05]  /*0e50*/  EXIT ;  /* 0x000000000000794d */ /* 0x000fea0003800000 */
.L_x_7:
[----:B------:R-:W-:-:S00]  /*0e60*/  BRA `(.L_x_7) ;  /* 0xfffffffc00fc7947 */ /* 0x000fc0000383ffff */
[----:B------:R-:W-:-:S00]  /*0e70*/  NOP ;  /* 0x0000000000007918 */ /* 0x000fc00000000000 */
        /* <DEDUP_REMOVED lines=8> */
.L_x_8:


//--------------------- .nv.shared._Z27convolution_2D_tiled_kernel9wbImage_tS_iPKf --------------------------
	.section	.nv.shared._Z27convolution_2D_tiled_kernel9wbImage_tS_iPKf,"aw",@nobits
	.sectionflags	@""
	.align	4
.nv.shared._Z27convolution_2D_tiled_kernel9wbImage_tS_iPKf:
	.zero		2624


//--------------------- .nv.shared.reserved.0     --------------------------
	.section	.nv.shared.reserved.0,"aw",@nobits
	.weak		__nv_reservedSMEM_offset_0_alias
	.size		__nv_reservedSMEM_offset_0_alias, 0, 64
	.other		__nv_reservedSMEM_offset_0_alias,@"STO_CUDA_RESERVED_SHARED STV_DEFAULT"
__nv_reservedSMEM_offset_0_alias:
	.zero		0
	.zero		64


//--------------------- .nv.constant0._Z27convolution_2D_tiled_kernel9wbImage_tS_iPKf --------------------------
	.section	.nv.constant0._Z27convolution_2D_tiled_kernel9wbImage_tS_iPKf,"a",@progbits
	.sectionflags	@""
	.align	4
.nv.constant0._Z27convolution_2D_tiled_kernel9wbImage_tS_iPKf:
	.zero		960


//--------------------- SYMBOLS --------------------------

	.type		.nv.reservedSmem.offset0,@object
	.size		.nv.reservedSmem.offset0,0x4
	.type		.nv.reservedSmem.cap,@object
	.size		.nv.reservedSmem.cap,0x4
